//
// Generated by NVIDIA NVVM Compiler
//
// Compiler Build ID: CL-36424714
// Cuda compilation tools, release 13.0, V13.0.88
// Based on NVVM 20.0.0
//

.version 9.0
.target sm_100
.address_size 64

	// .globl	_Z15reduceSumKernelIfEvPKT_PS0_i
.extern .shared .align 16 .b8 sPool[];

.visible .entry _Z15reduceSumKernelIfEvPKT_PS0_i(
	.param .u64 .ptr .align 1 _Z15reduceSumKernelIfEvPKT_PS0_i_param_0,
	.param .u64 .ptr .align 1 _Z15reduceSumKernelIfEvPKT_PS0_i_param_1,
	.param .u32 _Z15reduceSumKernelIfEvPKT_PS0_i_param_2
)
{
	.reg .pred 	%p<16>;
	.reg .b32 	%r<14>;
	.reg .b32 	%f<67>;
	.reg .b64 	%rd<7>;

	ld.param.u64 	%rd3, [_Z15reduceSumKernelIfEvPKT_PS0_i_param_0];
	ld.param.u64 	%rd4, [_Z15reduceSumKernelIfEvPKT_PS0_i_param_1];
	ld.param.u32 	%r8, [_Z15reduceSumKernelIfEvPKT_PS0_i_param_2];
	mov.u32 	%r9, %ctaid.x;
	mov.u32 	%r1, %ntid.x;
	mov.u32 	%r2, %tid.x;
	mad.lo.s32 	%r13, %r9, %r1, %r2;
	setp.ge.s32 	%p1, %r13, %r8;
	@%p1 bra 	$L__BB0_30;
	shl.b32 	%r10, %r2, 2;
	mov.u32 	%r11, sPool;
	add.s32 	%r4, %r11, %r10;
	mov.u32 	%r12, %nctaid.x;
	mul.lo.s32 	%r5, %r12, %r1;
	cvta.to.global.u64 	%rd1, %rd3;
	cvta.to.global.u64 	%rd2, %rd4;
$L__BB0_2:
	setp.lt.u32 	%p2, %r1, 1024;
	mul.wide.s32 	%rd5, %r13, 4;
	add.s64 	%rd6, %rd1, %rd5;
	ld.global.nc.f32 	%f4, [%rd6];
	st.shared.f32 	[%r4], %f4;
	@%p2 bra 	$L__BB0_6;
	setp.gt.u32 	%p8, %r2, 511;
	@%p8 bra 	$L__BB0_5;
	ld.volatile.shared.f32 	%f5, [%r4+2048];
	ld.volatile.shared.f32 	%f6, [%r4];
	add.f32 	%f7, %f5, %f6;
	st.volatile.shared.f32 	[%r4], %f7;
$L__BB0_5:
	bar.sync 	0;
	bra.uni 	$L__BB0_7;
$L__BB0_6:
	setp.lt.u32 	%p3, %r1, 512;
	@%p3 bra 	$L__BB0_10;
$L__BB0_7:
	setp.gt.u32 	%p9, %r2, 255;
	@%p9 bra 	$L__BB0_9;
	ld.volatile.shared.f32 	%f8, [%r4+1024];
	ld.volatile.shared.f32 	%f9, [%r4];
	add.f32 	%f10, %f8, %f9;
	st.volatile.shared.f32 	[%r4], %f10;
$L__BB0_9:
	bar.sync 	0;
	bra.uni 	$L__BB0_11;
$L__BB0_10:
	setp.lt.u32 	%p4, %r1, 256;
	@%p4 bra 	$L__BB0_14;
$L__BB0_11:
	setp.gt.u32 	%p10, %r2, 127;
	@%p10 bra 	$L__BB0_13;
	ld.volatile.shared.f32 	%f11, [%r4+512];
	ld.volatile.shared.f32 	%f12, [%r4];
	add.f32 	%f13, %f11, %f12;
	st.volatile.shared.f32 	[%r4], %f13;
$L__BB0_13:
	bar.sync 	0;
	bra.uni 	$L__BB0_15;
$L__BB0_14:
	setp.lt.u32 	%p5, %r1, 128;
	@%p5 bra 	$L__BB0_18;
$L__BB0_15:
	setp.gt.u32 	%p11, %r2, 63;
	@%p11 bra 	$L__BB0_17;
	ld.volatile.shared.f32 	%f14, [%r4+256];
	ld.volatile.shared.f32 	%f15, [%r4];
	add.f32 	%f16, %f14, %f15;
	st.volatile.shared.f32 	[%r4], %f16;
$L__BB0_17:
	bar.sync 	0;
	bra.uni 	$L__BB0_19;
$L__BB0_18:
	setp.lt.u32 	%p6, %r1, 64;
	@%p6 bra 	$L__BB0_22;
$L__BB0_19:
	setp.gt.u32 	%p12, %r2, 31;
	@%p12 bra 	$L__BB0_21;
	ld.volatile.shared.f32 	%f17, [%r4+128];
	ld.volatile.shared.f32 	%f18, [%r4];
	add.f32 	%f19, %f17, %f18;
	st.volatile.shared.f32 	[%r4], %f19;
$L__BB0_21:
	bar.sync 	0;
	bra.uni 	$L__BB0_23;
$L__BB0_22:
	setp.lt.u32 	%p7, %r1, 32;
	@%p7 bra 	$L__BB0_26;
$L__BB0_23:
	setp.gt.u32 	%p13, %r2, 15;
	@%p13 bra 	$L__BB0_25;
	ld.volatile.shared.f32 	%f20, [%r4+64];
	ld.volatile.shared.f32 	%f21, [%r4];
	add.f32 	%f22, %f20, %f21;
	st.volatile.shared.f32 	[%r4], %f22;
$L__BB0_25:
	bar.sync 	0;
$L__BB0_26:
	setp.eq.s32 	%p14, %r2, 0;
	@%p14 bra 	$L__BB0_28;
	ld.shared.f32 	%f66, [sPool];
	bra.uni 	$L__BB0_29;
$L__BB0_28:
	ld.volatile.shared.f32 	%f23, [sPool+4];
	ld.volatile.shared.f32 	%f24, [sPool+8];
	add.f32 	%f25, %f23, %f24;
	ld.volatile.shared.f32 	%f26, [sPool];
	add.f32 	%f27, %f26, %f25;
	st.volatile.shared.f32 	[sPool], %f27;
	ld.volatile.shared.f32 	%f28, [sPool+12];
	ld.volatile.shared.f32 	%f29, [sPool+16];
	add.f32 	%f30, %f28, %f29;
	ld.volatile.shared.f32 	%f31, [sPool];
	add.f32 	%f32, %f31, %f30;
	st.volatile.shared.f32 	[sPool], %f32;
	ld.volatile.shared.f32 	%f33, [sPool+20];
	ld.volatile.shared.f32 	%f34, [sPool+24];
	add.f32 	%f35, %f33, %f34;
	ld.volatile.shared.f32 	%f36, [sPool];
	add.f32 	%f37, %f36, %f35;
	st.volatile.shared.f32 	[sPool], %f37;
	ld.volatile.shared.f32 	%f38, [sPool+28];
	ld.volatile.shared.f32 	%f39, [sPool+32];
	add.f32 	%f40, %f38, %f39;
	ld.volatile.shared.f32 	%f41, [sPool];
	add.f32 	%f42, %f41, %f40;
	st.volatile.shared.f32 	[sPool], %f42;
	ld.volatile.shared.f32 	%f43, [sPool+36];
	ld.volatile.shared.f32 	%f44, [sPool+40];
	add.f32 	%f45, %f43, %f44;
	ld.volatile.shared.f32 	%f46, [sPool];
	add.f32 	%f47, %f46, %f45;
	st.volatile.shared.f32 	[sPool], %f47;
	ld.volatile.shared.f32 	%f48, [sPool+44];
	ld.volatile.shared.f32 	%f49, [sPool+48];
	add.f32 	%f50, %f48, %f49;
	ld.volatile.shared.f32 	%f51, [sPool];
	add.f32 	%f52, %f51, %f50;
	st.volatile.shared.f32 	[sPool], %f52;
	ld.volatile.shared.f32 	%f53, [sPool+52];
	ld.volatile.shared.f32 	%f54, [sPool+56];
	add.f32 	%f55, %f53, %f54;
	ld.volatile.shared.f32 	%f56, [sPool];
	add.f32 	%f57, %f56, %f55;
	st.volatile.shared.f32 	[sPool], %f57;
	ld.volatile.shared.f32 	%f58, [sPool+60];
	ld.volatile.shared.f32 	%f59, [sPool+64];
	add.f32 	%f60, %f58, %f59;
	ld.volatile.shared.f32 	%f61, [sPool];
	add.f32 	%f62, %f61, %f60;
	st.volatile.shared.f32 	[sPool], %f62;
	ld.volatile.shared.f32 	%f63, [sPool+60];
	ld.volatile.shared.f32 	%f64, [sPool];
	add.f32 	%f66, %f63, %f64;
	st.volatile.shared.f32 	[sPool], %f66;
$L__BB0_29:
	atom.global.add.f32 	%f65, [%rd2], %f66;
	add.s32 	%r13, %r13, %r5;
	setp.lt.s32 	%p15, %r13, %r8;
	@%p15 bra 	$L__BB0_2;
$L__BB0_30:
	ret;

}


// ===== COMPILED SASS (sm_100) =====

	.target	sm_100

	.elftype	@"ET_EXEC"


//--------------------- .note.nv.tkinfo           --------------------------
	.section	.note.nv.tkinfo,"",@"SHT_NOTE"
	.sectionflags	@"SHF_NOTE_NV_TKINFO"
	.tkinfo
        /*0018*/ 	.word	0x00000002
        /*0030*/ 	.string	""
        /*0030*/ 	.string	"ptxas"
        /*0030*/ 	.string	"Cuda compilation tools, release 13.0, V13.0.88"
        /*0030*/ 	.string	"Build cuda_13.0.r13.0/compiler.36424714_0"
        /*0030*/ 	.string	"-arch sm_100 -m 64 "



//--------------------- .note.nv.cuinfo           --------------------------
	.section	.note.nv.cuinfo,"",@"SHT_NOTE"
	.sectionflags	@"SHF_NOTE_NV_CUINFO"
        /*0018*/ 	.short	0x0002
        /*001a*/ 	.short	0x0064
        /*001c*/ 	.short	0x0082
	.zero		2


//--------------------- .nv.info                  --------------------------
	.section	.nv.info,"",@"SHT_CUDA_INFO"
	.align	4


	//----- nvinfo : EIATTR_REGCOUNT
	.align		4
        /*0000*/ 	.byte	0x04, 0x2f
        /*0002*/ 	.short	(.L_1 - .L_0)
	.align		4
.L_0:
        /*0004*/ 	.word	index@(_Z15reduceSumKernelIfEvPKT_PS0_i)
        /*0008*/ 	.word	0x00000013


	//----- nvinfo : EIATTR_FRAME_SIZE
	.align		4
.L_1:
        /*000c*/ 	.byte	0x04, 0x11
        /*000e*/ 	.short	(.L_3 - .L_2)
	.align		4
.L_2:
        /*0010*/ 	.word	index@(_Z15reduceSumKernelIfEvPKT_PS0_i)
        /*0014*/ 	.word	0x00000000


	//----- nvinfo : EIATTR_MIN_STACK_SIZE
	.align		4
.L_3:
        /*0018*/ 	.byte	0x04, 0x12
        /*001a*/ 	.short	(.L_5 - .L_4)
	.align		4
.L_4:
        /*001c*/ 	.word	index@(_Z15reduceSumKernelIfEvPKT_PS0_i)
        /*0020*/ 	.word	0x00000000
.L_5:


//--------------------- .nv.compat                --------------------------
	.section	.nv.compat,"",@"SHT_CUDA_COMPAT_INFO"
	.align	4
        /*0000*/ 	.byte	0x02, 0x09, 0x00, 0x00, 0x02, 0x02, 0x01, 0x00, 0x02, 0x05, 0x05, 0x00, 0x03, 0x07, 0x01, 0x01
        /*0010*/ 	.byte	0x02, 0x03, 0x00, 0x00, 0x02, 0x06, 0x01, 0x00, 0x04, 0x0b, 0x08, 0x00, 0x09, 0x00, 0x00, 0x00
        /*0020*/ 	.byte	0x00, 0x00, 0x00, 0x00


//--------------------- .nv.info._Z15reduceSumKernelIfEvPKT_PS0_i --------------------------
	.section	.nv.info._Z15reduceSumKernelIfEvPKT_PS0_i,"",@"SHT_CUDA_INFO"
	.sectionflags	@""
	.align	4


	//----- nvinfo : EIATTR_CUDA_API_VERSION
	.align		4
        /*0000*/ 	.byte	0x04, 0x37
        /*0002*/ 	.short	(.L_7 - .L_6)
.L_6:
        /*0004*/ 	.word	0x00000082


	//----- nvinfo : EIATTR_KPARAM_INFO
	.align		4
.L_7:
        /*0008*/ 	.byte	0x04, 0x17
        /*000a*/ 	.short	(.L_9 - .L_8)
.L_8:
        /*000c*/ 	.word	0x00000000
        /*0010*/ 	.short	0x0002
        /*0012*/ 	.short	0x0010
        /*0014*/ 	.byte	0x00, 0xf0, 0x11, 0x00


	//----- nvinfo : EIATTR_KPARAM_INFO
	.align		4
.L_9:
        /*0018*/ 	.byte	0x04, 0x17
        /*001a*/ 	.short	(.L_11 - .L_10)
.L_10:
        /*001c*/ 	.word	0x00000000
        /*0020*/ 	.short	0x0001
        /*0022*/ 	.short	0x0008
        /*0024*/ 	.byte	0x00, 0xf5, 0x21, 0x00


	//----- nvinfo : EIATTR_KPARAM_INFO
	.align		4
.L_11:
        /*0028*/ 	.byte	0x04, 0x17
        /*002a*/ 	.short	(.L_13 - .L_12)
.L_12:
        /*002c*/ 	.word	0x00000000
        /*0030*/ 	.short	0x0000
        /*0032*/ 	.short	0x0000
        /*0034*/ 	.byte	0x00, 0xf5, 0x21, 0x00


	//----- nvinfo : EIATTR_SPARSE_MMA_MASK
	.align		4
.L_13:
        /*0038*/ 	.byte	0x03, 0x50
        /*003a*/ 	.short	0x0000


	//----- nvinfo : EIATTR_MAXREG_COUNT
	.align		4
        /*003c*/ 	.byte	0x03, 0x1b
        /*003e*/ 	.short	0x00ff


	//----- nvinfo : EIATTR_NUM_BARRIERS
	.align		4
        /*0040*/ 	.byte	0x02, 0x4c
        /*0042*/ 	.byte	0x01
	.zero		1


	//----- nvinfo : EIATTR_MERCURY_ISA_VERSION
	.align		4
        /*0044*/ 	.byte	0x03, 0x5f
        /*0046*/ 	.short	0x0101


	//----- nvinfo : EIATTR_VRC_CTA_INIT_COUNT
	.align		4
        /*0048*/ 	.byte	0x02, 0x4a
	.zero		1
	.zero		1


	//----- nvinfo : EIATTR_EXIT_INSTR_OFFSETS
	.align		4
        /*004c*/ 	.byte	0x04, 0x1c
        /*004e*/ 	.short	(.L_15 - .L_14)


	//   ....[0]....
.L_14:
        /*0050*/ 	.word	0x00000070


	//   ....[1]....
        /*0054*/ 	.word	0x00000930


	//----- nvinfo : EIATTR_CRS_STACK_SIZE
	.align		4
.L_15:
        /*0058*/ 	.byte	0x04, 0x1e
        /*005a*/ 	.short	(.L_17 - .L_16)
.L_16:
        /*005c*/ 	.word	0x00000000


	//----- nvinfo : EIATTR_CBANK_PARAM_SIZE
	.align		4
.L_17:
        /*0060*/ 	.byte	0x03, 0x19
        /*0062*/ 	.short	0x0014


	//----- nvinfo : EIATTR_PARAM_CBANK
	.align		4
        /*0064*/ 	.byte	0x04, 0x0a
        /*0066*/ 	.short	(.L_19 - .L_18)
	.align		4
.L_18:
        /*0068*/ 	.word	index@(.nv.constant0._Z15reduceSumKernelIfEvPKT_PS0_i)
        /*006c*/ 	.short	0x0380
        /*006e*/ 	.short	0x0014


	//----- nvinfo : EIATTR_SW_WAR
	.align		4
.L_19:
        /*0070*/ 	.byte	0x04, 0x36
        /*0072*/ 	.short	(.L_21 - .L_20)
.L_20:
        /*0074*/ 	.word	0x00000008
.L_21:


//--------------------- .nv.callgraph             --------------------------
	.section	.nv.callgraph,"",@"SHT_CUDA_CALLGRAPH"
	.align	4
	.sectionentsize	8
	.align		4
        /*0000*/ 	.word	0x00000000
	.align		4
        /*0004*/ 	.word	0xffffffff
	.align		4
        /*0008*/ 	.word	0x00000000
	.align		4
        /*000c*/ 	.word	0xfffffffe
	.align		4
        /*0010*/ 	.word	0x00000000
	.align		4
        /*0014*/ 	.word	0xfffffffd
	.align		4
        /*0018*/ 	.word	0x00000000
	.align		4
        /*001c*/ 	.word	0xfffffffc


//--------------------- .text._Z15reduceSumKernelIfEvPKT_PS0_i --------------------------
	.section	.text._Z15reduceSumKernelIfEvPKT_PS0_i,"ax",@progbits
	.align	128
        .global         _Z15reduceSumKernelIfEvPKT_PS0_i
        .type           _Z15reduceSumKernelIfEvPKT_PS0_i,@function
        .size           _Z15reduceSumKernelIfEvPKT_PS0_i,(.L_x_15 - _Z15reduceSumKernelIfEvPKT_PS0_i)
        .other          _Z15reduceSumKernelIfEvPKT_PS0_i,@"STO_CUDA_ENTRY STV_DEFAULT"
_Z15reduceSumKernelIfEvPKT_PS0_i:
.text._Z15reduceSumKernelIfEvPKT_PS0_i:
[----:B------:R-:W-:Y:S01]  /*0000*/  LDC R1, c[0x0][0x37c] ;  /* 0x0000df00ff017b82 */ /* 0x000fe20000000800 */
[----:B------:R-:W0:Y:S07]  /*0010*/  S2R R0, SR_TID.X ;  /* 0x0000000000007919 */ /* 0x000e2e0000002100 */
[----:B------:R-:W0:Y:S01]  /*0020*/  S2UR UR4, SR_CTAID.X ;  /* 0x00000000000479c3 */ /* 0x000e220000002500 */
[----:B------:R-:W1:Y:S07]  /*0030*/  LDCU UR5, c[0x0][0x390] ;  /* 0x00007200ff0577ac */ /* 0x000e6e0008000800 */
[----:B------:R-:W0:Y:S02]  /*0040*/  LDC R7, c[0x0][0x360] ;  /* 0x0000d800ff077b82 */ /* 0x000e240000000800 */
[----:B0-----:R-:W-:-:S05]  /*0050*/  IMAD R9, R7, UR4, R0 ;  /* 0x0000000407097c24 */ /* 0x001fca000f8e0200 */
[----:B-1----:R-:W-:-:S13]  /*0060*/  ISETP.GE.AND P0, PT, R9, UR5, PT ;  /* 0x0000000509007c0c */ /* 0x002fda000bf06270 */
[----:B------:R-:W-:Y:S05]  /*0070*/  @P0 EXIT ;  /* 0x000000000000094d */ /* 0x000fea0003800000 */
[----:B------:R-:W0:Y:S01]  /*0080*/  S2UR UR5, SR_CgaCtaId ;  /* 0x00000000000579c3 */ /* 0x000e220000008800 */
[----:B------:R-:W1:Y:S01]  /*0090*/  LDCU UR6, c[0x0][0x370] ;  /* 0x00006e00ff0677ac */ /* 0x000e620008000800 */
[----:B------:R-:W-:Y:S01]  /*00a0*/  UMOV UR4, 0x400 ;  /* 0x0000040000047882 */ /* 0x000fe20000000000 */
[----:B------:R-:W2:Y:S05]  /*00b0*/  LDCU.64 UR8, c[0x0][0x358] ;  /* 0x00006b00ff0877ac */ /* 0x000eaa0008000a00 */
[----:B------:R-:W3:Y:S01]  /*00c0*/  LDC.64 R2, c[0x0][0x388] ;  /* 0x0000e200ff027b82 */ /* 0x000ee20000000a00 */
[----:B------:R-:W4:Y:S07]  /*00d0*/  LDCU UR7, c[0x0][0x390] ;  /* 0x00007200ff0777ac */ /* 0x000f2e0008000800 */
[----:B------:R-:W2:Y:S01]  /*00e0*/  LDC.64 R4, c[0x0][0x380] ;  /* 0x0000e000ff047b82 */ /* 0x000ea20000000a00 */
[----:B-1----:R-:W-:Y:S01]  /*00f0*/  IMAD R6, R7, UR6, RZ ;  /* 0x0000000607067c24 */ /* 0x002fe2000f8e02ff */
[----:B0-----:R-:W-:-:S06]  /*0100*/  ULEA UR4, UR5, UR4, 0x18 ;  /* 0x0000000405047291 */ /* 0x001fcc000f8ec0ff */
[----:B----4-:R-:W-:-:S07]  /*0110*/  LEA R8, R0, UR4, 0x2 ;  /* 0x0000000400087c11 */ /* 0x010fce000f8e10ff */
.L_x_13:
[----:B012---:R-:W-:-:S06]  /*0120*/  IMAD.WIDE R10, R9, 0x4, R4 ;  /* 0x00000004090a7825 */ /* 0x007fcc00078e0204 */
[----:B------:R-:W2:Y:S01]  /*0130*/  LDG.E.CONSTANT R11, desc[UR8][R10.64] ;  /* 0x000000080a0b7981 */ /* 0x000ea2000c1e9900 */
[----:B------:R-:W-:Y:S02]  /*0140*/  ISETP.GE.U32.AND P1, PT, R7, 0x400, PT ;  /* 0x000004000700780c */ /* 0x000fe40003f26070 */
[----:B------:R-:W-:-:S04]  /*0150*/  IADD3 R9, PT, PT, R6, R9, RZ ;  /* 0x0000000906097210 */ /* 0x000fc80007ffe0ff */
[----:B------:R-:W-:Y:S01]  /*0160*/  ISETP.GE.AND P0, PT, R9, UR7, PT ;  /* 0x0000000709007c0c */ /* 0x000fe2000bf06270 */
[----:B--2---:R0:W-:Y:S06]  /*0170*/  STS [R8], R11 ;  /* 0x0000000b08007388 */ /* 0x0041ec0000000800 */
[----:B------:R-:W-:Y:S06]  /*0180*/  @!P1 BRA `(.L_x_0) ;  /* 0x0000000000209947 */ /* 0x000fec0003800000 */
[----:B------:R-:W-:Y:S01]  /*0190*/  ISETP.GT.U32.AND P1, PT, R0, 0x1ff, PT ;  /* 0x000001ff0000780c */ /* 0x000fe20003f24070 */
[----:B------:R-:W-:-:S12]  /*01a0*/  WARPSYNC.ALL ;  /* 0x0000000000007948 */ /* 0x000fd80003800000 */
[----:B------:R-:W-:Y:S04]  /*01b0*/  @!P1 LDS R10, [R8+0x800] ;  /* 0x00080000080a9984 */ /* 0x000fe80000000800 */
[----:B0-----:R-:W0:Y:S02]  /*01c0*/  @!P1 LDS R11, [R8] ;  /* 0x00000000080b9984 */ /* 0x001e240000000800 */
[----:B0-----:R-:W-:-:S05]  /*01d0*/  @!P1 FADD R11, R10, R11 ;  /* 0x0000000b0a0b9221 */ /* 0x001fca0000000000 */
[----:B------:R0:W-:Y:S01]  /*01e0*/  @!P1 STS [R8], R11 ;  /* 0x0000000b08009388 */ /* 0x0001e20000000800 */
[----:B------:R-:W-:Y:S06]  /*01f0*/  BAR.SYNC.DEFER_BLOCKING 0x0 ;  /* 0x0000000000007b1d */ /* 0x000fec0000010000 */
[----:B------:R-:W-:Y:S05]  /*0200*/  BRA `(.L_x_1) ;  /* 0x0000000000087947 */ /* 0x000fea0003800000 */
.L_x_0:
[----:B------:R-:W-:-:S13]  /*0210*/  ISETP.GE.U32.AND P1, PT, R7, 0x200, PT ;  /* 0x000002000700780c */ /* 0x000fda0003f26070 */
[----:B------:R-:W-:Y:S05]  /*0220*/  @!P1 BRA `(.L_x_2) ;  /* 0x0000000000209947 */ /* 0x000fea0003800000 */
.L_x_1:
        /* <DEDUP_REMOVED lines=8> */
.L_x_2:
[----:B------:R-:W-:-:S13]  /*02b0*/  ISETP.GE.U32.AND P1, PT, R7, 0x100, PT ;  /* 0x000001000700780c */ /* 0x000fda0003f26070 */
[----:B------:R-:W-:Y:S05]  /*02c0*/  @!P1 BRA `(.L_x_4) ;  /* 0x0000000000209947 */ /* 0x000fea0003800000 */
.L_x_3:
[----:B------:R-:W-:Y:S01]  /*02d0*/  ISETP.GT.U32.AND P1, PT, R0, 0x7f, PT ;  /* 0x0000007f0000780c */ /* 0x000fe20003f24070 */
[----:B------:R-:W-:-:S12]  /*02e0*/  WARPSYNC.ALL ;  /* 0x0000000000007948 */ /* 0x000fd80003800000 */
[----:B------:R-:W-:Y:S04]  /*02f0*/  @!P1 LDS R10, [R8+0x200] ;  /* 0x00020000080a9984 */ /* 0x000fe80000000800 */
[----:B01----:R-:W0:Y:S02]  /*0300*/  @!P1 LDS R11, [R8] ;  /* 0x00000000080b9984 */ /* 0x003e240000000800 */
[----:B0-----:R-:W-:-:S05]  /*0310*/  @!P1 FADD R11, R10, R11 ;  /* 0x0000000b0a0b9221 */ /* 0x001fca0000000000 */
[----:B------:R1:W-:Y:S01]  /*0320*/  @!P1 STS [R8], R11 ;  /* 0x0000000b08009388 */ /* 0x0003e20000000800 */
[----:B------:R-:W-:Y:S06]  /*0330*/  BAR.SYNC.DEFER_BLOCKING 0x0 ;  /* 0x0000000000007b1d */ /* 0x000fec0000010000 */
[----:B------:R-:W-:Y:S05]  /*0340*/  BRA `(.L_x_5) ;  /* 0x0000000000087947 */ /* 0x000fea0003800000 */
.L_x_4:
[----:B------:R-:W-:-:S13]  /*0350*/  ISETP.GE.U32.AND P1, PT, R7, 0x80, PT ;  /* 0x000000800700780c */ /* 0x000fda0003f26070 */
[----:B------:R-:W-:Y:S05]  /*0360*/  @!P1 BRA `(.L_x_6) ;  /* 0x0000000000209947 */ /* 0x000fea0003800000 */
.L_x_5:
        /* <DEDUP_REMOVED lines=8> */
.L_x_6:
[----:B------:R-:W-:-:S13]  /*03f0*/  ISETP.GE.U32.AND P1, PT, R7, 0x40, PT ;  /* 0x000000400700780c */ /* 0x000fda0003f26070 */
[----:B------:R-:W-:Y:S05]  /*0400*/  @!P1 BRA `(.L_x_8) ;  /* 0x0000000000209947 */ /* 0x000fea0003800000 */
.L_x_7:
        /* <DEDUP_REMOVED lines=8> */
.L_x_8:
[----:B------:R-:W-:-:S13]  /*0490*/  ISETP.GE.U32.AND P1, PT, R7, 0x20, PT ;  /* 0x000000200700780c */ /* 0x000fda0003f26070 */
[----:B------:R-:W-:Y:S05]  /*04a0*/  @!P1 BRA `(.L_x_10) ;  /* 0x00000000001c9947 */ /* 0x000fea0003800000 */
.L_x_9:
[----:B------:R-:W-:Y:S01]  /*04b0*/  ISETP.GT.U32.AND P1, PT, R0, 0xf, PT ;  /* 0x0000000f0000780c */ /* 0x000fe20003f24070 */
[----:B------:R-:W-:-:S12]  /*04c0*/  WARPSYNC.ALL ;  /* 0x0000000000007948 */ /* 0x000fd80003800000 */
[----:B------:R-:W-:Y:S04]  /*04d0*/  @!P1 LDS R10, [R8+0x40] ;  /* 0x00004000080a9984 */ /* 0x000fe80000000800 */
[----:B01----:R-:W0:Y:S02]  /*04e0*/  @!P1 LDS R11, [R8] ;  /* 0x00000000080b9984 */ /* 0x003e240000000800 */
[----:B0-----:R-:W-:-:S05]  /*04f0*/  @!P1 FADD R11, R10, R11 ;  /* 0x0000000b0a0b9221 */ /* 0x001fca0000000000 */
[----:B------:R1:W-:Y:S01]  /*0500*/  @!P1 STS [R8], R11 ;  /* 0x0000000b08009388 */ /* 0x0003e20000000800 */
[----:B------:R-:W-:Y:S06]  /*0510*/  BAR.SYNC.DEFER_BLOCKING 0x0 ;  /* 0x0000000000007b1d */ /* 0x000fec0000010000 */
.L_x_10:
[----:B------:R-:W-:Y:S01]  /*0520*/  ISETP.NE.AND P1, PT, R0, RZ, PT ;  /* 0x000000ff0000720c */ /* 0x000fe20003f25270 */
[----:B------:R-:W-:-:S12]  /*0530*/  BSSY.RECONVERGENT B0, `(.L_x_11) ;  /* 0x000003d000007945 */ /* 0x000fd80003800200 */
[----:B01----:R-:W0:Y:S01]  /*0540*/  @P1 S2R R11, SR_CgaCtaId ;  /* 0x00000000000b1919 */ /* 0x003e220000008800 */
[----:B------:R-:W-:-:S04]  /*0550*/  @P1 MOV R10, 0x400 ;  /* 0x00000400000a1802 */ /* 0x000fc80000000f00 */
[----:B0-----:R-:W-:-:S06]  /*0560*/  @P1 LEA R11, R11, R10, 0x18 ;  /* 0x0000000a0b0b1211 */ /* 0x001fcc00078ec0ff */
[----:B------:R-:W0:Y:S01]  /*0570*/  @P1 LDS R11, [R11] ;  /* 0x000000000b0b1984 */ /* 0x000e220000000800 */
[----:B------:R-:W-:Y:S05]  /*0580*/  @P1 BRA `(.L_x_12) ;  /* 0x0000000000dc1947 */ /* 0x000fea0003800000 */
[----:B------:R-:W1:Y:S01]  /*0590*/  S2UR UR5, SR_CgaCtaId ;  /* 0x00000000000579c3 */ /* 0x000e620000008800 */
[----:B------:R-:W-:Y:S02]  /*05a0*/  UMOV UR4, 0x400 ;  /* 0x0000040000047882 */ /* 0x000fe40000000000 */
[----:B-1----:R-:W-:-:S09]  /*05b0*/  ULEA UR4, UR5, UR4, 0x18 ;  /* 0x0000000405047291 */ /* 0x002fd2000f8ec0ff */
[----:B------:R-:W-:Y:S04]  /*05c0*/  LDS R10, [UR4+0x4] ;  /* 0x00000404ff0a7984 */ /* 0x000fe80008000800 */
[----:B0-----:R-:W0:Y:S04]  /*05d0*/  LDS R11, [UR4+0x8] ;  /* 0x00000804ff0b7984 */ /* 0x001e280008000800 */
[----:B------:R-:W1:Y:S01]  /*05e0*/  LDS R13, [UR4] ;  /* 0x00000004ff0d7984 */ /* 0x000e620008000800 */
[----:B0-----:R-:W-:-:S04]  /*05f0*/  FADD R10, R10, R11 ;  /* 0x0000000b0a0a7221 */ /* 0x001fc80000000000 */
[----:B-1----:R-:W-:-:S05]  /*0600*/  FADD R10, R10, R13 ;  /* 0x0000000d0a0a7221 */ /* 0x002fca0000000000 */
[----:B------:R-:W-:Y:S04]  /*0610*/  STS [UR4], R10 ;  /* 0x0000000aff007988 */ /* 0x000fe80008000804 */
[----:B------:R-:W-:Y:S04]  /*0620*/  LDS R11, [UR4+0xc] ;  /* 0x00000c04ff0b7984 */ /* 0x000fe80008000800 */
[----:B------:R-:W0:Y:S04]  /*0630*/  LDS R12, [UR4+0x10] ;  /* 0x00001004ff0c7984 */ /* 0x000e280008000800 */
        /* <DEDUP_REMOVED lines=41> */
[----:B------:R-:W0:Y:S02]  /*08d0*/  LDS R12, [UR4] ;  /* 0x00000004ff0c7984 */ /* 0x000e240008000800 */
[----:B0-----:R-:W-:-:S05]  /*08e0*/  FADD R11, R11, R12 ;  /* 0x0000000c0b0b7221 */ /* 0x001fca0000000000 */
[----:B------:R1:W-:Y:S02]  /*08f0*/  STS [UR4], R11 ;  /* 0x0000000bff007988 */ /* 0x0003e40008000804 */
.L_x_12:
[----:B------:R-:W-:Y:S05]  /*0900*/  BSYNC.RECONVERGENT B0 ;  /* 0x0000000000007941 */ /* 0x000fea0003800200 */
.L_x_11:
[----:B0--3--:R0:W-:Y:S01]  /*0910*/  REDG.E.ADD.F32.FTZ.RN.STRONG.GPU desc[UR8][R2.64], R11 ;  /* 0x0000000b020079a6 */ /* 0x0091e2000c12f308 */
[----:B------:R-:W-:Y:S05]  /*0920*/  @!P0 BRA `(.L_x_13) ;  /* 0xfffffff400fc8947 */ /* 0x000fea000383ffff */
[----:B------:R-:W-:Y:S05]  /*0930*/  EXIT ;  /* 0x000000000000794d */ /* 0x000fea0003800000 */
.L_x_14:
[----:B------:R-:W-:-:S00]  /*0940*/  BRA `(.L_x_14) ;  /* 0xfffffffc00fc7947 */ /* 0x000fc0000383ffff */
[----:B------:R-:W-:-:S00]  /*0950*/  NOP ;  /* 0x0000000000007918 */ /* 0x000fc00000000000 */
        /* <DEDUP_REMOVED lines=10> */
.L_x_15:


//--------------------- .nv.shared._Z15reduceSumKernelIfEvPKT_PS0_i --------------------------
	.section	.nv.shared._Z15reduceSumKernelIfEvPKT_PS0_i,"aw",@nobits
	.sectionflags	@""
	.align	16
	.zero		1024


//--------------------- .nv.shared.reserved.0     --------------------------
	.section	.nv.shared.reserved.0,"aw",@nobits
	.weak		__nv_reservedSMEM_offset_0_alias
	.size		__nv_reservedSMEM_offset_0_alias, 0, 64
	.other		__nv_reservedSMEM_offset_0_alias,@"STO_CUDA_RESERVED_SHARED STV_DEFAULT"
__nv_reservedSMEM_offset_0_alias:
	.zero		0
	.zero		64


//--------------------- .nv.constant0._Z15reduceSumKernelIfEvPKT_PS0_i --------------------------
	.section	.nv.constant0._Z15reduceSumKernelIfEvPKT_PS0_i,"a",@progbits
	.sectionflags	@""
	.align	4
.nv.constant0._Z15reduceSumKernelIfEvPKT_PS0_i:
	.zero		916


//--------------------- SYMBOLS --------------------------

	.type		.nv.reservedSmem.offset0,@object
	.size		.nv.reservedSmem.offset0,0x4
	.type		.nv.reservedSmem.cap,@object
	.size		.nv.reservedSmem.cap,0x4
